//
// Generated by NVIDIA NVVM Compiler
//
// Compiler Build ID: CL-36424714
// Cuda compilation tools, release 13.0, V13.0.88
// Based on NVVM 20.0.0
//

.version 9.0
.target sm_100
.address_size 64

	// .globl	_Z11printKernelv
.extern .func  (.param .b32 func_retval0) vprintf
(
	.param .b64 vprintf_param_0,
	.param .b64 vprintf_param_1
)
;
.global .align 1 .b8 $str[25] = {72, 101, 108, 108, 111, 32, 102, 114, 111, 109, 32, 98, 108, 111, 99, 107, 32, 40, 48, 44, 48, 41, 33, 10};

.visible .entry _Z11printKernelv()
{
	.reg .pred 	%p<2>;
	.reg .b32 	%r<6>;
	.reg .b64 	%rd<3>;

	mov.u32 	%r1, %ctaid.x;
	mov.u32 	%r2, %ctaid.y;
	or.b32  	%r3, %r1, %r2;
	setp.ne.s32 	%p1, %r3, 0;
	@%p1 bra 	$L__BB0_2;
	mov.u64 	%rd1, $str;
	cvta.global.u64 	%rd2, %rd1;
	{ // callseq 0, 0
	.param .b64 param0;
	st.param.b64 	[param0], %rd2;
	.param .b64 param1;
	st.param.b64 	[param1], 0;
	.param .b32 retval0;
	call.uni (retval0), 
	vprintf, 
	(
	param0, 
	param1
	);
	ld.param.b32 	%r4, [retval0];
	} // callseq 0
$L__BB0_2:
	ret;

}


// ===== COMPILED SASS (sm_100) =====

	.target	sm_100

	.elftype	@"ET_EXEC"


//--------------------- .note.nv.tkinfo           --------------------------
	.section	.note.nv.tkinfo,"",@"SHT_NOTE"
	.sectionflags	@"SHF_NOTE_NV_TKINFO"
	.tkinfo
        /*0018*/ 	.word	0x00000002
        /*0030*/ 	.string	""
        /*0030*/ 	.string	"ptxas"
        /*0030*/ 	.string	"Cuda compilation tools, release 13.0, V13.0.88"
        /*0030*/ 	.string	"Build cuda_13.0.r13.0/compiler.36424714_0"
        /*0030*/ 	.string	"-arch sm_100 -m 64 "



//--------------------- .note.nv.cuinfo           --------------------------
	.section	.note.nv.cuinfo,"",@"SHT_NOTE"
	.sectionflags	@"SHF_NOTE_NV_CUINFO"
        /*0018*/ 	.short	0x0002
        /*001a*/ 	.short	0x0064
        /*001c*/ 	.short	0x0082
	.zero		2


//--------------------- .nv.info                  --------------------------
	.section	.nv.info,"",@"SHT_CUDA_INFO"
	.align	4


	//----- nvinfo : EIATTR_REGCOUNT
	.align		4
        /*0000*/ 	.byte	0x04, 0x2f
        /*0002*/ 	.short	(.L_2 - .L_1)
	.align		4
.L_1:
        /*0004*/ 	.word	index@(_Z11printKernelv)
        /*0008*/ 	.word	0x00000018


	//----- nvinfo : EIATTR_FRAME_SIZE
	.align		4
.L_2:
        /*000c*/ 	.byte	0x04, 0x11
        /*000e*/ 	.short	(.L_4 - .L_3)
	.align		4
.L_3:
        /*0010*/ 	.word	index@(_Z11printKernelv)
        /*0014*/ 	.word	0x00000000


	//----- nvinfo : EIATTR_MIN_STACK_SIZE
	.align		4
.L_4:
        /*0018*/ 	.byte	0x04, 0x12
        /*001a*/ 	.short	(.L_6 - .L_5)
	.align		4
.L_5:
        /*001c*/ 	.word	index@(_Z11printKernelv)
        /*0020*/ 	.word	0x00000000
.L_6:


//--------------------- .nv.compat                --------------------------
	.section	.nv.compat,"",@"SHT_CUDA_COMPAT_INFO"
	.align	4
        /*0000*/ 	.byte	0x02, 0x09, 0x00, 0x00, 0x02, 0x02, 0x01, 0x00, 0x02, 0x05, 0x05, 0x00, 0x03, 0x07, 0x01, 0x01
        /*0010*/ 	.byte	0x02, 0x03, 0x00, 0x00, 0x02, 0x06, 0x01, 0x00, 0x04, 0x0b, 0x08, 0x00, 0x09, 0x00, 0x00, 0x00
        /*0020*/ 	.byte	0x00, 0x00, 0x00, 0x00


//--------------------- .nv.info._Z11printKernelv --------------------------
	.section	.nv.info._Z11printKernelv,"",@"SHT_CUDA_INFO"
	.sectionflags	@""
	.align	4


	//----- nvinfo : EIATTR_CUDA_API_VERSION
	.align		4
        /*0000*/ 	.byte	0x04, 0x37
        /*0002*/ 	.short	(.L_8 - .L_7)
.L_7:
        /*0004*/ 	.word	0x00000082


	//----- nvinfo : EIATTR_SPARSE_MMA_MASK
	.align		4
.L_8:
        /*0008*/ 	.byte	0x03, 0x50
        /*000a*/ 	.short	0x0000


	//----- nvinfo : EIATTR_MAXREG_COUNT
	.align		4
        /*000c*/ 	.byte	0x03, 0x1b
        /*000e*/ 	.short	0x00ff


	//----- nvinfo : EIATTR_EXTERNS
	.align		4
        /*0010*/ 	.byte	0x04, 0x0f
        /*0012*/ 	.short	(.L_10 - .L_9)


	//   ....[0]....
	.align		4
.L_9:
        /*0014*/ 	.word	index@(vprintf)


	//----- nvinfo : EIATTR_MERCURY_ISA_VERSION
	.align		4
.L_10:
        /*0018*/ 	.byte	0x03, 0x5f
        /*001a*/ 	.short	0x0101


	//----- nvinfo : EIATTR_VRC_CTA_INIT_COUNT
	.align		4
        /*001c*/ 	.byte	0x02, 0x4a
	.zero		1
	.zero		1


	//----- nvinfo : EIATTR_SYSCALL_OFFSETS
	.align		4
        /*0020*/ 	.byte	0x04, 0x46
        /*0022*/ 	.short	(.L_12 - .L_11)


	//   ....[0]....
.L_11:
        /*0024*/ 	.word	0x000000c0


	//----- nvinfo : EIATTR_EXIT_INSTR_OFFSETS
	.align		4
.L_12:
        /*0028*/ 	.byte	0x04, 0x1c
        /*002a*/ 	.short	(.L_14 - .L_13)


	//   ....[0]....
.L_13:
        /*002c*/ 	.word	0x00000040


	//   ....[1]....
        /*0030*/ 	.word	0x000000d0


	//----- nvinfo : EIATTR_SW_WAR
	.align		4
.L_14:
        /*0034*/ 	.byte	0x04, 0x36
        /*0036*/ 	.short	(.L_16 - .L_15)
.L_15:
        /*0038*/ 	.word	0x00000008
.L_16:


//--------------------- .nv.callgraph             --------------------------
	.section	.nv.callgraph,"",@"SHT_CUDA_CALLGRAPH"
	.align	4
	.sectionentsize	8
	.align		4
        /*0000*/ 	.word	0x00000000
	.align		4
        /*0004*/ 	.word	0xffffffff
	.align		4
        /*0008*/ 	.word	index@(_Z11printKernelv)
	.align		4
        /*000c*/ 	.word	index@(vprintf)
	.align		4
        /*0010*/ 	.word	0x00000000
	.align		4
        /*0014*/ 	.word	0xfffffffe
	.align		4
        /*0018*/ 	.word	0x00000000
	.align		4
        /*001c*/ 	.word	0xfffffffd
	.align		4
        /*0020*/ 	.word	0x00000000
	.align		4
        /*0024*/ 	.word	0xfffffffc


//--------------------- .nv.constant4             --------------------------
	.section	.nv.constant4,"a",@progbits
	.align	8
	.align		8
.nv.constant4:
        /*0000*/ 	.dword	vprintf
	.align		8
        /*0008*/ 	.dword	$str


//--------------------- .text._Z11printKernelv    --------------------------
	.section	.text._Z11printKernelv,"ax",@progbits
	.align	128
        .global         _Z11printKernelv
        .type           _Z11printKernelv,@function
        .size           _Z11printKernelv,(.L_x_2 - _Z11printKernelv)
        .other          _Z11printKernelv,@"STO_CUDA_ENTRY STV_DEFAULT"
_Z11printKernelv:
.text._Z11printKernelv:
[----:B------:R-:W0:Y:S01]  /*0000*/  LDC R1, c[0x0][0x37c] ;  /* 0x0000df00ff017b82 */ /* 0x000e220000000800 */
[----:B------:R-:W1:Y:S07]  /*0010*/  S2R R0, SR_CTAID.Y ;  /* 0x0000000000007919 */ /* 0x000e6e0000002600 */
[----:B------:R-:W1:Y:S02]  /*0020*/  S2UR UR4, SR_CTAID.X ;  /* 0x00000000000479c3 */ /* 0x000e640000002500 */
[----:B-1----:R-:W-:-:S13]  /*0030*/  LOP3.LUT P0, RZ, R0, UR4, RZ, 0xfc, !PT ;  /* 0x0000000400ff7c12 */ /* 0x002fda000f80fcff */
[----:B------:R-:W-:Y:S05]  /*0040*/  @P0 EXIT ;  /* 0x000000000000094d */ /* 0x000fea0003800000 */
[----:B------:R-:W-:Y:S01]  /*0050*/  MOV R0, 0x0 ;  /* 0x0000000000007802 */ /* 0x000fe20000000f00 */
[----:B------:R-:W1:Y:S01]  /*0060*/  LDCU.64 UR4, c[0x4][0x8] ;  /* 0x01000100ff0477ac */ /* 0x000e620008000a00 */
[----:B------:R-:W-:Y:S02]  /*0070*/  CS2R R6, SRZ ;  /* 0x0000000000067805 */ /* 0x000fe4000001ff00 */
[----:B------:R2:W3:Y:S01]  /*0080*/  LDC.64 R2, c[0x4][R0] ;  /* 0x0100000000027b82 */ /* 0x0004e20000000a00 */
[----:B-1----:R-:W-:Y:S02]  /*0090*/  IMAD.U32 R4, RZ, RZ, UR4 ;  /* 0x00000004ff047e24 */ /* 0x002fe4000f8e00ff */
[----:B--2---:R-:W-:-:S07]  /*00a0*/  IMAD.U32 R5, RZ, RZ, UR5 ;  /* 0x00000005ff057e24 */ /* 0x004fce000f8e00ff */
[----:B------:R-:W-:-:S07]  /*00b0*/  LEPC R20, `(.L_x_0) ;  /* 0x000000001014794e */ /* 0x000fce0000000000 */
[----:B0--3--:R-:W-:Y:S05]  /*00c0*/  CALL.ABS.NOINC R2 ;  /* 0x0000000002007343 */ /* 0x009fea0003c00000 */
.L_x_0:
[----:B------:R-:W-:Y:S05]  /*00d0*/  EXIT ;  /* 0x000000000000794d */ /* 0x000fea0003800000 */
.L_x_1:
[----:B------:R-:W-:-:S00]  /*00e0*/  BRA `(.L_x_1) ;  /* 0xfffffffc00fc7947 */ /* 0x000fc0000383ffff */
[----:B------:R-:W-:-:S00]  /*00f0*/  NOP ;  /* 0x0000000000007918 */ /* 0x000fc00000000000 */
        /* <DEDUP_REMOVED lines=8> */
.L_x_2:


//--------------------- .nv.global.init           --------------------------
	.section	.nv.global.init,"aw",@progbits
.nv.global.init:
	.type		$str,@object
	.size		$str,(.L_0 - $str)
$str:
        /*0000*/ 	.byte	0x48, 0x65, 0x6c, 0x6c, 0x6f, 0x20, 0x66, 0x72, 0x6f, 0x6d, 0x20, 0x62, 0x6c, 0x6f, 0x63, 0x6b
        /*0010*/ 	.byte	0x20, 0x28, 0x30, 0x2c, 0x30, 0x29, 0x21, 0x0a, 0x00
.L_0:


//--------------------- .nv.shared.reserved.0     --------------------------
	.section	.nv.shared.reserved.0,"aw",@nobits
	.weak		__nv_reservedSMEM_offset_0_alias
	.size		__nv_reservedSMEM_offset_0_alias, 0, 64
	.other		__nv_reservedSMEM_offset_0_alias,@"STO_CUDA_RESERVED_SHARED STV_DEFAULT"
__nv_reservedSMEM_offset_0_alias:
	.zero		0
	.zero		64


//--------------------- .nv.constant0._Z11printKernelv --------------------------
	.section	.nv.constant0._Z11printKernelv,"a",@progbits
	.sectionflags	@""
	.align	4
.nv.constant0._Z11printKernelv:
	.zero		896


//--------------------- SYMBOLS --------------------------

	.type		.nv.reservedSmem.offset0,@object
	.size		.nv.reservedSmem.offset0,0x4
	.type		vprintf,@function
